//
// Generated by NVIDIA NVVM Compiler
//
// Compiler Build ID: CL-36424714
// Cuda compilation tools, release 13.0, V13.0.88
// Based on NVVM 20.0.0
//

.version 9.0
.target sm_100
.address_size 64

	// .globl	_Z12conv2dKernelPiS_i
.const .align 4 .b8 mask[324];

.visible .entry _Z12conv2dKernelPiS_i(
	.param .u64 .ptr .align 1 _Z12conv2dKernelPiS_i_param_0,
	.param .u64 .ptr .align 1 _Z12conv2dKernelPiS_i_param_1,
	.param .u32 _Z12conv2dKernelPiS_i_param_2
)
{
	.reg .pred 	%p<50>;
	.reg .b32 	%r<83>;
	.reg .b64 	%rd<19>;

	ld.param.u64 	%rd7, [_Z12conv2dKernelPiS_i_param_0];
	ld.param.u64 	%rd5, [_Z12conv2dKernelPiS_i_param_1];
	ld.param.u32 	%r32, [_Z12conv2dKernelPiS_i_param_2];
	cvta.to.global.u64 	%rd1, %rd7;
	mov.u32 	%r35, %ctaid.x;
	mov.u32 	%r36, %ntid.x;
	mov.u32 	%r37, %tid.x;
	mad.lo.s32 	%r1, %r35, %r36, %r37;
	mov.u32 	%r38, %ctaid.y;
	mov.u32 	%r39, %ntid.y;
	mov.u32 	%r40, %tid.y;
	mad.lo.s32 	%r2, %r38, %r39, %r40;
	add.s32 	%r41, %r2, -4;
	add.s32 	%r42, %r1, -4;
	setp.gt.s32 	%p5, %r1, 3;
	setp.lt.s32 	%p6, %r42, %r32;
	and.pred  	%p1, %p5, %p6;
	add.s32 	%r43, %r1, -3;
	setp.gt.s32 	%p7, %r1, 2;
	setp.lt.s32 	%p8, %r43, %r32;
	and.pred  	%p2, %p7, %p8;
	add.s32 	%r44, %r1, 3;
	setp.gt.s32 	%p9, %r1, -4;
	setp.lt.s32 	%p10, %r44, %r32;
	and.pred  	%p3, %p9, %p10;
	mul.lo.s32 	%r72, %r32, %r41;
	add.s32 	%r71, %r1, %r72;
	mov.u64 	%rd8, mask;
	add.s64 	%rd18, %rd8, 16;
	mov.b32 	%r74, 0;
	mov.b32 	%r69, -4;
	cvt.s64.s32 	%rd10, %r1;
	mov.u32 	%r70, %r2;
$L__BB0_1:
	add.s32 	%r45, %r70, -4;
	setp.gt.s32 	%p11, %r45, -1;
	setp.lt.s32 	%p12, %r45, %r32;
	and.pred  	%p4, %p11, %p12;
	and.pred  	%p13, %p4, %p1;
	cvt.s64.s32 	%rd9, %r72;
	add.s64 	%rd11, %rd10, %rd9;
	shl.b64 	%rd12, %rd11, 2;
	add.s64 	%rd3, %rd1, %rd12;
	not.pred 	%p14, %p13;
	@%p14 bra 	$L__BB0_3;
	ld.global.u32 	%r46, [%rd3+-16];
	ld.const.u32 	%r47, [%rd18+-16];
	mad.lo.s32 	%r74, %r47, %r46, %r74;
$L__BB0_3:
	and.pred  	%p15, %p4, %p2;
	not.pred 	%p16, %p15;
	@%p16 bra 	$L__BB0_5;
	ld.global.u32 	%r48, [%rd3+-12];
	ld.const.u32 	%r49, [%rd18+-12];
	mad.lo.s32 	%r74, %r49, %r48, %r74;
$L__BB0_5:
	setp.gt.s32 	%p17, %r1, 1;
	add.s32 	%r50, %r1, -2;
	setp.lt.s32 	%p18, %r50, %r32;
	and.pred  	%p19, %p17, %p18;
	and.pred  	%p20, %p4, %p19;
	not.pred 	%p21, %p20;
	@%p21 bra 	$L__BB0_7;
	ld.global.u32 	%r51, [%rd3+-8];
	ld.const.u32 	%r52, [%rd18+-8];
	mad.lo.s32 	%r74, %r52, %r51, %r74;
$L__BB0_7:
	setp.gt.s32 	%p22, %r1, 0;
	setp.le.s32 	%p23, %r1, %r32;
	and.pred  	%p24, %p22, %p23;
	and.pred  	%p25, %p4, %p24;
	not.pred 	%p26, %p25;
	@%p26 bra 	$L__BB0_9;
	ld.global.u32 	%r53, [%rd3+-4];
	ld.const.u32 	%r54, [%rd18+-4];
	mad.lo.s32 	%r74, %r54, %r53, %r74;
$L__BB0_9:
	setp.gt.s32 	%p27, %r1, -1;
	setp.lt.s32 	%p28, %r1, %r32;
	and.pred  	%p29, %p27, %p28;
	and.pred  	%p30, %p4, %p29;
	not.pred 	%p31, %p30;
	@%p31 bra 	$L__BB0_11;
	mul.wide.s32 	%rd13, %r71, 4;
	add.s64 	%rd14, %rd1, %rd13;
	ld.global.u32 	%r55, [%rd14];
	ld.const.u32 	%r56, [%rd18];
	mad.lo.s32 	%r74, %r56, %r55, %r74;
$L__BB0_11:
	setp.gt.s32 	%p32, %r1, -2;
	add.s32 	%r57, %r1, 1;
	setp.lt.s32 	%p33, %r57, %r32;
	and.pred  	%p34, %p32, %p33;
	and.pred  	%p35, %p4, %p34;
	not.pred 	%p36, %p35;
	@%p36 bra 	$L__BB0_13;
	ld.global.u32 	%r58, [%rd3+4];
	ld.const.u32 	%r59, [%rd18+4];
	mad.lo.s32 	%r74, %r59, %r58, %r74;
$L__BB0_13:
	setp.gt.s32 	%p37, %r1, -3;
	add.s32 	%r60, %r1, 2;
	setp.lt.s32 	%p38, %r60, %r32;
	and.pred  	%p39, %p37, %p38;
	and.pred  	%p40, %p4, %p39;
	not.pred 	%p41, %p40;
	@%p41 bra 	$L__BB0_15;
	ld.global.u32 	%r61, [%rd3+8];
	ld.const.u32 	%r62, [%rd18+8];
	mad.lo.s32 	%r74, %r62, %r61, %r74;
$L__BB0_15:
	and.pred  	%p42, %p4, %p3;
	not.pred 	%p43, %p42;
	@%p43 bra 	$L__BB0_17;
	ld.global.u32 	%r63, [%rd3+12];
	ld.const.u32 	%r64, [%rd18+12];
	mad.lo.s32 	%r74, %r64, %r63, %r74;
$L__BB0_17:
	setp.gt.s32 	%p44, %r1, -5;
	add.s32 	%r65, %r1, 4;
	setp.lt.s32 	%p45, %r65, %r32;
	and.pred  	%p46, %p44, %p45;
	and.pred  	%p47, %p4, %p46;
	not.pred 	%p48, %p47;
	@%p48 bra 	$L__BB0_19;
	ld.global.u32 	%r66, [%rd3+16];
	ld.const.u32 	%r67, [%rd18+16];
	mad.lo.s32 	%r74, %r67, %r66, %r74;
$L__BB0_19:
	add.s32 	%r72, %r72, %r32;
	add.s32 	%r71, %r71, %r32;
	add.s32 	%r70, %r70, 1;
	add.s32 	%r69, %r69, 1;
	add.s64 	%rd18, %rd18, 36;
	setp.ne.s32 	%p49, %r69, 5;
	@%p49 bra 	$L__BB0_1;
	cvta.to.global.u64 	%rd15, %rd5;
	mad.lo.s32 	%r68, %r32, %r2, %r1;
	mul.wide.s32 	%rd16, %r68, 4;
	add.s64 	%rd17, %rd15, %rd16;
	st.global.u32 	[%rd17], %r74;
	ret;

}


// ===== COMPILED SASS (sm_100) =====

	.target	sm_100

	.elftype	@"ET_EXEC"


//--------------------- .note.nv.tkinfo           --------------------------
	.section	.note.nv.tkinfo,"",@"SHT_NOTE"
	.sectionflags	@"SHF_NOTE_NV_TKINFO"
	.tkinfo
        /*0018*/ 	.word	0x00000002
        /*0030*/ 	.string	""
        /*0030*/ 	.string	"ptxas"
        /*0030*/ 	.string	"Cuda compilation tools, release 13.0, V13.0.88"
        /*0030*/ 	.string	"Build cuda_13.0.r13.0/compiler.36424714_0"
        /*0030*/ 	.string	"-arch sm_100 -m 64 "



//--------------------- .note.nv.cuinfo           --------------------------
	.section	.note.nv.cuinfo,"",@"SHT_NOTE"
	.sectionflags	@"SHF_NOTE_NV_CUINFO"
        /*0018*/ 	.short	0x0002
        /*001a*/ 	.short	0x0064
        /*001c*/ 	.short	0x0082
	.zero		2


//--------------------- .nv.info                  --------------------------
	.section	.nv.info,"",@"SHT_CUDA_INFO"
	.align	4


	//----- nvinfo : EIATTR_REGCOUNT
	.align		4
        /*0000*/ 	.byte	0x04, 0x2f
        /*0002*/ 	.short	(.L_2 - .L_1)
	.align		4
.L_1:
        /*0004*/ 	.word	index@(_Z12conv2dKernelPiS_i)
        /*0008*/ 	.word	0x00000020


	//----- nvinfo : EIATTR_FRAME_SIZE
	.align		4
.L_2:
        /*000c*/ 	.byte	0x04, 0x11
        /*000e*/ 	.short	(.L_4 - .L_3)
	.align		4
.L_3:
        /*0010*/ 	.word	index@(_Z12conv2dKernelPiS_i)
        /*0014*/ 	.word	0x00000000


	//----- nvinfo : EIATTR_MIN_STACK_SIZE
	.align		4
.L_4:
        /*0018*/ 	.byte	0x04, 0x12
        /*001a*/ 	.short	(.L_6 - .L_5)
	.align		4
.L_5:
        /*001c*/ 	.word	index@(_Z12conv2dKernelPiS_i)
        /*0020*/ 	.word	0x00000000
.L_6:


//--------------------- .nv.compat                --------------------------
	.section	.nv.compat,"",@"SHT_CUDA_COMPAT_INFO"
	.align	4
        /*0000*/ 	.byte	0x02, 0x09, 0x00, 0x00, 0x02, 0x02, 0x01, 0x00, 0x02, 0x05, 0x05, 0x00, 0x03, 0x07, 0x01, 0x01
        /*0010*/ 	.byte	0x02, 0x03, 0x00, 0x00, 0x02, 0x06, 0x01, 0x00, 0x04, 0x0b, 0x08, 0x00, 0x09, 0x00, 0x00, 0x00
        /*0020*/ 	.byte	0x00, 0x00, 0x00, 0x00


//--------------------- .nv.info._Z12conv2dKernelPiS_i --------------------------
	.section	.nv.info._Z12conv2dKernelPiS_i,"",@"SHT_CUDA_INFO"
	.sectionflags	@""
	.align	4


	//----- nvinfo : EIATTR_CUDA_API_VERSION
	.align		4
        /*0000*/ 	.byte	0x04, 0x37
        /*0002*/ 	.short	(.L_8 - .L_7)
.L_7:
        /*0004*/ 	.word	0x00000082


	//----- nvinfo : EIATTR_KPARAM_INFO
	.align		4
.L_8:
        /*0008*/ 	.byte	0x04, 0x17
        /*000a*/ 	.short	(.L_10 - .L_9)
.L_9:
        /*000c*/ 	.word	0x00000000
        /*0010*/ 	.short	0x0002
        /*0012*/ 	.short	0x0010
        /*0014*/ 	.byte	0x00, 0xf0, 0x11, 0x00


	//----- nvinfo : EIATTR_KPARAM_INFO
	.align		4
.L_10:
        /*0018*/ 	.byte	0x04, 0x17
        /*001a*/ 	.short	(.L_12 - .L_11)
.L_11:
        /*001c*/ 	.word	0x00000000
        /*0020*/ 	.short	0x0001
        /*0022*/ 	.short	0x0008
        /*0024*/ 	.byte	0x00, 0xf5, 0x21, 0x00


	//----- nvinfo : EIATTR_KPARAM_INFO
	.align		4
.L_12:
        /*0028*/ 	.byte	0x04, 0x17
        /*002a*/ 	.short	(.L_14 - .L_13)
.L_13:
        /*002c*/ 	.word	0x00000000
        /*0030*/ 	.short	0x0000
        /*0032*/ 	.short	0x0000
        /*0034*/ 	.byte	0x00, 0xf5, 0x21, 0x00


	//----- nvinfo : EIATTR_SPARSE_MMA_MASK
	.align		4
.L_14:
        /*0038*/ 	.byte	0x03, 0x50
        /*003a*/ 	.short	0x0000


	//----- nvinfo : EIATTR_MAXREG_COUNT
	.align		4
        /*003c*/ 	.byte	0x03, 0x1b
        /*003e*/ 	.short	0x00ff


	//----- nvinfo : EIATTR_MERCURY_ISA_VERSION
	.align		4
        /*0040*/ 	.byte	0x03, 0x5f
        /*0042*/ 	.short	0x0101


	//----- nvinfo : EIATTR_VRC_CTA_INIT_COUNT
	.align		4
        /*0044*/ 	.byte	0x02, 0x4a
	.zero		1
	.zero		1


	//----- nvinfo : EIATTR_EXIT_INSTR_OFFSETS
	.align		4
        /*0048*/ 	.byte	0x04, 0x1c
        /*004a*/ 	.short	(.L_16 - .L_15)


	//   ....[0]....
.L_15:
        /*004c*/ 	.word	0x00001f90


	//----- nvinfo : EIATTR_CBANK_PARAM_SIZE
	.align		4
.L_16:
        /*0050*/ 	.byte	0x03, 0x19
        /*0052*/ 	.short	0x0014


	//----- nvinfo : EIATTR_PARAM_CBANK
	.align		4
        /*0054*/ 	.byte	0x04, 0x0a
        /*0056*/ 	.short	(.L_18 - .L_17)
	.align		4
.L_17:
        /*0058*/ 	.word	index@(.nv.constant0._Z12conv2dKernelPiS_i)
        /*005c*/ 	.short	0x0380
        /*005e*/ 	.short	0x0014


	//----- nvinfo : EIATTR_SW_WAR
	.align		4
.L_18:
        /*0060*/ 	.byte	0x04, 0x36
        /*0062*/ 	.short	(.L_20 - .L_19)
.L_19:
        /*0064*/ 	.word	0x00000008
.L_20:


//--------------------- .nv.callgraph             --------------------------
	.section	.nv.callgraph,"",@"SHT_CUDA_CALLGRAPH"
	.align	4
	.sectionentsize	8
	.align		4
        /*0000*/ 	.word	0x00000000
	.align		4
        /*0004*/ 	.word	0xffffffff
	.align		4
        /*0008*/ 	.word	0x00000000
	.align		4
        /*000c*/ 	.word	0xfffffffe
	.align		4
        /*0010*/ 	.word	0x00000000
	.align		4
        /*0014*/ 	.word	0xfffffffd
	.align		4
        /*0018*/ 	.word	0x00000000
	.align		4
        /*001c*/ 	.word	0xfffffffc


//--------------------- .nv.constant3             --------------------------
	.section	.nv.constant3,"a",@progbits
	.align	4
.nv.constant3:
	.type		mask,@object
	.size		mask,(.L_0 - mask)
mask:
	.zero		324
.L_0:


//--------------------- .text._Z12conv2dKernelPiS_i --------------------------
	.section	.text._Z12conv2dKernelPiS_i,"ax",@progbits
	.align	128
        .global         _Z12conv2dKernelPiS_i
        .type           _Z12conv2dKernelPiS_i,@function
        .size           _Z12conv2dKernelPiS_i,(.L_x_1 - _Z12conv2dKernelPiS_i)
        .other          _Z12conv2dKernelPiS_i,@"STO_CUDA_ENTRY STV_DEFAULT"
_Z12conv2dKernelPiS_i:
.text._Z12conv2dKernelPiS_i:
[----:B------:R-:W-:Y:S01]  /*0000*/  LDC R1, c[0x0][0x37c] ;  /* 0x0000df00ff017b82 */ /* 0x000fe20000000800 */
[----:B------:R-:W0:Y:S07]  /*0010*/  S2R R5, SR_TID.Y ;  /* 0x0000000000057919 */ /* 0x000e2e0000002200 */
[----:B------:R-:W1:Y:S01]  /*0020*/  LDC R3, c[0x0][0x360] ;  /* 0x0000d800ff037b82 */ /* 0x000e620000000800 */
[----:B------:R-:W2:Y:S01]  /*0030*/  LDCU UR6, c[0x0][0x390] ;  /* 0x00007200ff0677ac */ /* 0x000ea20008000800 */
[----:B------:R-:W1:Y:S01]  /*0040*/  S2R R0, SR_TID.X ;  /* 0x0000000000007919 */ /* 0x000e620000002100 */
[----:B------:R-:W3:Y:S05]  /*0050*/  LDCU.64 UR8, c[0x0][0x380] ;  /* 0x00007000ff0877ac */ /* 0x000eea0008000a00 */
[----:B------:R-:W0:Y:S08]  /*0060*/  S2UR UR5, SR_CTAID.Y ;  /* 0x00000000000579c3 */ /* 0x000e300000002600 */
[----:B------:R-:W0:Y:S08]  /*0070*/  LDC R2, c[0x0][0x364] ;  /* 0x0000d900ff027b82 */ /* 0x000e300000000800 */
[----:B------:R-:W1:Y:S01]  /*0080*/  S2UR UR4, SR_CTAID.X ;  /* 0x00000000000479c3 */ /* 0x000e620000002500 */
[----:B0-----:R-:W-:-:S02]  /*0090*/  IMAD R2, R2, UR5, R5 ;  /* 0x0000000502027c24 */ /* 0x001fc4000f8e0205 */
[----:B-1----:R-:W-:Y:S01]  /*00a0*/  IMAD R3, R3, UR4, R0 ;  /* 0x0000000403037c24 */ /* 0x002fe2000f8e0200 */
[----:B------:R-:W0:Y:S01]  /*00b0*/  LDCU.64 UR4, c[0x0][0x358] ;  /* 0x00006b00ff0477ac */ /* 0x000e220008000a00 */
[----:B------:R-:W-:Y:S02]  /*00c0*/  VIADD R0, R2, 0xfffffffc ;  /* 0xfffffffc02007836 */ /* 0x000fe40000000000 */
[C---:B------:R-:W-:Y:S02]  /*00d0*/  VIADD R4, R3.reuse, 0xfffffffc ;  /* 0xfffffffc03047836 */ /* 0x040fe40000000000 */
[C---:B--2---:R-:W-:Y:S01]  /*00e0*/  IMAD R8, R0.reuse, UR6, RZ ;  /* 0x0000000600087c24 */ /* 0x044fe2000f8e02ff */
[----:B------:R-:W-:Y:S01]  /*00f0*/  ISETP.GE.AND P5, PT, R0, UR6, PT ;  /* 0x0000000600007c0c */ /* 0x000fe2000bfa6270 */
[----:B------:R-:W-:Y:S01]  /*0100*/  VIADD R5, R3, 0xfffffffd ;  /* 0xfffffffd03057836 */ /* 0x000fe20000000000 */
[----:B------:R-:W-:Y:S02]  /*0110*/  ISETP.GE.AND P2, PT, R4, UR6, PT ;  /* 0x0000000604007c0c */ /* 0x000fe4000bf46270 */
[----:B------:R-:W-:-:S02]  /*0120*/  ISETP.GT.AND P5, PT, R0, -0x1, !P5 ;  /* 0xffffffff0000780c */ /* 0x000fc40006fa4270 */
[C---:B------:R-:W-:Y:S02]  /*0130*/  ISETP.GT.AND P2, PT, R3.reuse, 0x3, !P2 ;  /* 0x000000030300780c */ /* 0x040fe40005744270 */
[----:B------:R-:W-:Y:S02]  /*0140*/  SHF.R.S32.HI R4, RZ, 0x1f, R3 ;  /* 0x0000001fff047819 */ /* 0x000fe40000011403 */
[----:B------:R-:W-:Y:S02]  /*0150*/  IADD3 R0, P1, PT, R3, R8, RZ ;  /* 0x0000000803007210 */ /* 0x000fe40007f3e0ff */
[----:B------:R-:W-:Y:S02]  /*0160*/  PLOP3.LUT P0, PT, P5, P2, PT, 0x80, 0x8 ;  /* 0x000000000008781c */ /* 0x000fe40002f05070 */
[----:B------:R-:W-:Y:S02]  /*0170*/  ISETP.GE.AND P4, PT, R5, UR6, PT ;  /* 0x0000000605007c0c */ /* 0x000fe4000bf86270 */
[----:B------:R-:W-:-:S02]  /*0180*/  LEA.HI.X.SX32 R5, R8, R4, 0x1, P1 ;  /* 0x0000000408057211 */ /* 0x000fc400008f0eff */
[C---:B---3--:R-:W-:Y:S02]  /*0190*/  LEA R22, P1, R0.reuse, UR8, 0x2 ;  /* 0x0000000800167c11 */ /* 0x048fe4000f8210ff */
[C---:B------:R-:W-:Y:S02]  /*01a0*/  ISETP.GT.AND P4, PT, R3.reuse, 0x2, !P4 ;  /* 0x000000020300780c */ /* 0x040fe40006784270 */
[----:B------:R-:W-:Y:S02]  /*01b0*/  LEA.HI.X R23, R0, UR9, R5, 0x2, P1 ;  /* 0x0000000900177c11 */ /* 0x000fe400088f1405 */
[----:B------:R-:W-:Y:S01]  /*01c0*/  PLOP3.LUT P6, PT, P5, P4, PT, 0x80, 0x8 ;  /* 0x000000000008781c */ /* 0x000fe20002fc9070 */
[----:B------:R-:W1:Y:S02]  /*01d0*/  @P0 LDC R6, c[0x3][RZ] ;  /* 0x00c00000ff060b82 */ /* 0x000e640000000800 */
[----:B0-----:R-:W1:Y:S10]  /*01e0*/  @P0 LDG.E R5, desc[UR4][R22.64+-0x10] ;  /* 0xfffff00416050981 */ /* 0x001e74000c1e1900 */
[----:B------:R-:W2:Y:S01]  /*01f0*/  @P6 LDG.E R7, desc[UR4][R22.64+-0xc] ;  /* 0xfffff40416076981 */ /* 0x000ea2000c1e1900 */
[----:B------:R-:W2:Y:S01]  /*0200*/  @P6 LDC R9, c[0x3][0x4] ;  /* 0x00c00100ff096b82 */ /* 0x000ea20000000800 */
[----:B------:R-:W-:-:S05]  /*0210*/  VIADD R0, R3, 0xfffffffe ;  /* 0xfffffffe03007836 */ /* 0x000fca0000000000 */
[----:B------:R-:W-:Y:S01]  /*0220*/  ISETP.GE.AND P1, PT, R0, UR6, PT ;  /* 0x0000000600007c0c */ /* 0x000fe2000bf26270 */
[----:B------:R-:W-:-:S03]  /*0230*/  IMAD.MOV.U32 R0, RZ, RZ, RZ ;  /* 0x000000ffff007224 */ /* 0x000fc600078e00ff */
[----:B------:R-:W-:-:S04]  /*0240*/  ISETP.GT.AND P1, PT, R3, 0x1, !P1 ;  /* 0x000000010300780c */ /* 0x000fc80004f24270 */
[----:B------:R-:W-:Y:S01]  /*0250*/  PLOP3.LUT P3, PT, P5, P1, PT, 0x80, 0x8 ;  /* 0x000000000008781c */ /* 0x000fe20002f63070 */
[----:B-1----:R-:W-:Y:S01]  /*0260*/  @P0 IMAD R0, R5, R6, RZ ;  /* 0x0000000605000224 */ /* 0x002fe200078e02ff */
[----:B------:R-:W-:-:S11]  /*0270*/  ISETP.GT.AND P0, PT, R3, UR6, PT ;  /* 0x0000000603007c0c */ /* 0x000fd6000bf04270 */
[----:B------:R-:W3:Y:S01]  /*0280*/  @P3 LDG.E R5, desc[UR4][R22.64+-0x8] ;  /* 0xfffff80416053981 */ /* 0x000ee2000c1e1900 */
[----:B------:R-:W3:Y:S01]  /*0290*/  @P3 LDC R6, c[0x3][0x8] ;  /* 0x00c00200ff063b82 */ /* 0x000ee20000000800 */
[----:B------:R-:W-:Y:S01]  /*02a0*/  ISETP.GT.AND P0, PT, R3, RZ, !P0 ;  /* 0x000000ff0300720c */ /* 0x000fe20004704270 */
[----:B--2---:R-:W-:-:S03]  /*02b0*/  @P6 IMAD R0, R7, R9, R0 ;  /* 0x0000000907006224 */ /* 0x004fc600078e0200 */
[----:B------:R-:W-:-:S13]  /*02c0*/  PLOP3.LUT P6, PT, P5, P0, PT, 0x80, 0x8 ;  /* 0x000000000008781c */ /* 0x000fda0002fc1070 */
[----:B------:R-:W2:Y:S01]  /*02d0*/  @P6 LDG.E R7, desc[UR4][R22.64+-0x4] ;  /* 0xfffffc0416076981 */ /* 0x000ea2000c1e1900 */
[----:B------:R-:W2:Y:S01]  /*02e0*/  @P6 LDC R9, c[0x3][0xc] ;  /* 0x00c00300ff096b82 */ /* 0x000ea20000000800 */
[----:B------:R-:W-:Y:S02]  /*02f0*/  IMAD.IADD R27, R3, 0x1, R8 ;  /* 0x00000001031b7824 */ /* 0x000fe400078e0208 */
[----:B---3--:R-:W-:Y:S01]  /*0300*/  @P3 IMAD R0, R5, R6, R0 ;  /* 0x0000000605003224 */ /* 0x008fe200078e0200 */
[----:B------:R-:W-:-:S04]  /*0310*/  ISETP.GE.AND P3, PT, R3, UR6, PT ;  /* 0x0000000603007c0c */ /* 0x000fc8000bf66270 */
[----:B------:R-:W-:Y:S01]  /*0320*/  ISETP.GT.AND P3, PT, R3, -0x1, !P3 ;  /* 0xffffffff0300780c */ /* 0x000fe20005f64270 */
[----:B--2---:R-:W-:-:S03]  /*0330*/  @P6 IMAD R0, R7, R9, R0 ;  /* 0x0000000907006224 */ /* 0x004fc600078e0200 */
[----:B------:R-:W-:-:S13]  /*0340*/  PLOP3.LUT P6, PT, P5, P3, PT, 0x80, 0x8 ;  /* 0x000000000008781c */ /* 0x000fda0002fc7070 */
[----:B------:R-:W0:Y:S08]  /*0350*/  @P6 LDC.64 R6, c[0x0][0x380] ;  /* 0x0000e000ff066b82 */ /* 0x000e300000000a00 */
[----:B------:R-:W1:Y:S01]  /*0360*/  @P6 LDC R5, c[0x3][0x10] ;  /* 0x00c00400ff056b82 */ /* 0x000e620000000800 */
[----:B0-----:R-:W-:-:S06]  /*0370*/  @P6 IMAD.WIDE R6, R27, 0x4, R6 ;  /* 0x000000041b066825 */ /* 0x001fcc00078e0206 */
[----:B------:R-:W1:Y:S01]  /*0380*/  @P6 LDG.E R7, desc[UR4][R6.64] ;  /* 0x0000000406076981 */ /* 0x000e62000c1e1900 */
[----:B------:R-:W-:Y:S02]  /*0390*/  VIADD R8, R8, UR6 ;  /* 0x0000000608087c36 */ /* 0x000fe40008000000 */
[----:B-1----:R-:W-:-:S03]  /*03a0*/  @P6 IMAD R0, R7, R5, R0 ;  /* 0x0000000507006224 */ /* 0x002fc600078e0200 */
[----:B------:R-:W-:-:S04]  /*03b0*/  IADD3 R5, P6, PT, R3, R8, RZ ;  /* 0x0000000803057210 */ /* 0x000fc80007fde0ff */
[C---:B------:R-:W-:Y:S01]  /*03c0*/  LEA.HI.X.SX32 R10, R8.reuse, R4, 0x1, P6 ;  /* 0x00000004080a7211 */ /* 0x040fe200030f0eff */
[----:B------:R-:W-:Y:S01]  /*03d0*/  VIADD R8, R8, UR6 ;  /* 0x0000000608087c36 */ /* 0x000fe20008000000 */
[----:B------:R-:W-:-:S04]  /*03e0*/  LEA R20, P6, R5, UR8, 0x2 ;  /* 0x0000000805147c11 */ /* 0x000fc8000f8c10ff */
[----:B------:R-:W-:Y:S02]  /*03f0*/  LEA.HI.X R21, R5, UR9, R10, 0x2, P6 ;  /* 0x0000000905157c11 */ /* 0x000fe4000b0f140a */
        /* <DEDUP_REMOVED lines=20> */
[----:B------:R-:W-:Y:S01]  /*0540*/  IADD3 R6, P6, PT, R3, R8, RZ ;  /* 0x0000000803067210 */ /* 0x000fe20007fde0ff */
[----:B------:R-:W-:-:S03]  /*0550*/  VIADD R5, R8, UR6 ;  /* 0x0000000608057c36 */ /* 0x000fc60008000000 */
[----:B------:R-:W-:Y:S02]  /*0560*/  LEA.HI.X.SX32 R7, R8, R4, 0x1, P6 ;  /* 0x0000000408077211 */ /* 0x000fe400030f0eff */
        /* <DEDUP_REMOVED lines=8> */
[----:B------:R-:W-:Y:S01]  /*05f0*/  LEA.HI.X.SX32 R4, R5, R4, 0x1, P6 ;  /* 0x0000000405047211 */ /* 0x000fe200030f0eff */
[----:B------:R-:W-:Y:S01]  /*0600*/  VIADD R5, R3, 0x1 ;  /* 0x0000000103057836 */ /* 0x000fe20000000000 */
[----:B------:R-:W-:-:S04]  /*0610*/  LEA R6, P6, R7, UR8, 0x2 ;  /* 0x0000000807067c11 */ /* 0x000fc8000f8c10ff */
[----:B------:R-:W-:Y:S02]  /*0620*/  LEA.HI.X R7, R7, UR9, R4, 0x2, P6 ;  /* 0x0000000907077c11 */ /* 0x000fe4000b0f1404 */
[----:B------:R-:W-:-:S04]  /*0630*/  ISETP.GE.AND P6, PT, R5, UR6, PT ;  /* 0x0000000605007c0c */ /* 0x000fc8000bfc6270 */
[----:B------:R-:W-:-:S04]  /*0640*/  ISETP.GT.AND P6, PT, R3, -0x2, !P6 ;  /* 0xfffffffe0300780c */ /* 0x000fc800077c4270 */
[----:B------:R-:W-:Y:S02]  /*0650*/  P2R R24, PR, RZ, 0x40 ;  /* 0x00000040ff187803 */ /* 0x000fe40000000000 */
[----:B------:R-:W-:-:S13]  /*0660*/  PLOP3.LUT P6, PT, P5, P6, PT, 0x80, 0x8 ;  /* 0x000000000008781c */ /* 0x000fda0002fcd070 */
[----:B------:R-:W2:Y:S01]  /*0670*/  @P6 LDG.E R5, desc[UR4][R22.64+0x4] ;  /* 0x0000040416056981 */ /* 0x000ea2000c1e1900 */
[----:B------:R-:W2:Y:S02]  /*0680*/  @P6 LDC R4, c[0x3][0x14] ;  /* 0x00c00500ff046b82 */ /* 0x000ea40000000800 */
[----:B--2---:R-:W-:Y:S02]  /*0690*/  @P6 IMAD R0, R5, R4, R0 ;  /* 0x0000000405006224 */ /* 0x004fe400078e0200 */
[----:B------:R-:W-:-:S05]  /*06a0*/  VIADD R4, R3, 0x2 ;  /* 0x0000000203047836 */ /* 0x000fca0000000000 */
        /* <DEDUP_REMOVED lines=18> */
[----:B------:R-:W-:-:S13]  /*07d0*/  PLOP3.LUT P5, PT, P5, P6, PT, 0x80, 0x8 ;  /* 0x000000000008781c */ /* 0x000fda0002fad070 */
[----:B------:R-:W2:Y:S01]  /*07e0*/  @P5 LDG.E R29, desc[UR4][R22.64+0x10] ;  /* 0x00001004161d5981 */ /* 0x000ea2000c1e1900 */
[----:B------:R-:W2:Y:S01]  /*07f0*/  @P5 LDC R26, c[0x3][0x20] ;  /* 0x00c00800ff1a5b82 */ /* 0x000ea20000000800 */
[----:B------:R-:W-:Y:S01]  /*0800*/  P2R R4, PR, RZ, 0x40 ;  /* 0x00000040ff047803 */ /* 0x000fe20000000000 */
[----:B--2---:R-:W-:Y:S02]  /*0810*/  @P5 IMAD R0, R29, R26, R0 ;  /* 0x0000001a1d005224 */ /* 0x004fe400078e0200 */
[----:B------:R-:W-:-:S05]  /*0820*/  VIADD R26, R2, 0xfffffffd ;  /* 0xfffffffd021a7836 */ /* 0x000fca0000000000 */
[----:B------:R-:W-:-:S04]  /*0830*/  ISETP.GE.AND P5, PT, R26, UR6, PT ;  /* 0x000000061a007c0c */ /* 0x000fc8000bfa6270 */
[----:B------:R-:W-:-:S04]  /*0840*/  ISETP.GT.AND P5, PT, R26, -0x1, !P5 ;  /* 0xffffffff1a00780c */ /* 0x000fc80006fa4270 */
[----:B------:R-:W-:-:S13]  /*0850*/  PLOP3.LUT P6, PT, P5, P2, PT, 0x80, 0x8 ;  /* 0x000000000008781c */ /* 0x000fda0002fc5070 */
[----:B------:R-:W2:Y:S01]  /*0860*/  @P6 LDG.E R29, desc[UR4][R20.64+-0x10] ;  /* 0xfffff004141d6981 */ /* 0x000ea2000c1e1900 */
[----:B------:R-:W2:Y:S02]  /*0870*/  @P6 LDC R26, c[0x3][0x24] ;  /* 0x00c00900ff1a6b82 */ /* 0x000ea40000000800 */
[----:B--2---:R-:W-:Y:S01]  /*0880*/  @P6 IMAD R0, R29, R26, R0 ;  /* 0x0000001a1d006224 */ /* 0x004fe200078e0200 */
        /* <DEDUP_REMOVED lines=10> */
[----:B------:R-:W2:Y:S01]  /*0930*/  @P6 LDC R22, c[0x3][0x30] ;  /* 0x00c00c00ff166b82 */ /* 0x000ea20000000800 */
[----:B------:R-:W-:Y:S02]  /*0940*/  VIADD R27, R27, UR6 ;  /* 0x000000061b1b7c36 */ /* 0x000fe40008000000 */
[----:B--2---:R-:W-:Y:S01]  /*0950*/  @P6 IMAD R0, R23, R22, R0 ;  /* 0x0000001617006224 */ /* 0x004fe200078e0200 */
[----:B------:R-:W-:-:S13]  /*0960*/  PLOP3.LUT P6, PT, P5, P3, PT, 0x80, 0x8 ;  /* 0x000000000008781c */ /* 0x000fda0002fc7070 */
[----:B------:R-:W0:Y:S08]  /*0970*/  @P6 LDC.64 R22, c[0x0][0x380] ;  /* 0x0000e000ff166b82 */ /* 0x000e300000000a00 */
[----:B------:R-:W1:Y:S01]  /*0980*/  @P6 LDC R26, c[0x3][0x34] ;  /* 0x00c00d00ff1a6b82 */ /* 0x000e620000000800 */
[----:B0-----:R-:W-:-:S06]  /*0990*/  @P6 IMAD.WIDE R22, R27, 0x4, R22 ;  /* 0x000000041b166825 */ /* 0x001fcc00078e0216 */
[----:B------:R-:W1:Y:S02]  /*09a0*/  @P6 LDG.E R23, desc[UR4][R22.64] ;  /* 0x0000000416176981 */ /* 0x000e64000c1e1900 */
[----:B-1----:R-:W-:Y:S01]  /*09b0*/  @P6 IMAD R0, R23, R26, R0 ;  /* 0x0000001a17006224 */ /* 0x002fe200078e0200 */
[----:B------:R-:W-:-:S04]  /*09c0*/  ISETP.NE.AND P6, PT, R24, RZ, PT ;  /* 0x000000ff1800720c */ /* 0x000fc80003fc5270 */
[----:B------:R-:W-:-:S13]  /*09d0*/  PLOP3.LUT P6, PT, P5, P6, PT, 0x80, 0x8 ;  /* 0x000000000008781c */ /* 0x000fda0002fcd070 */
[----:B------:R-:W2:Y:S01]  /*09e0*/  @P6 LDG.E R29, desc[UR4][R20.64+0x4] ;  /* 0x00000404141d6981 */ /* 0x000ea2000c1e1900 */
[----:B------:R-:W2:Y:S02]  /*09f0*/  @P6 LDC R26, c[0x3][0x38] ;  /* 0x00c00e00ff1a6b82 */ /* 0x000ea40000000800 */
[----:B--2---:R-:W-:Y:S01]  /*0a00*/  @P6 IMAD R0, R29, R26, R0 ;  /* 0x0000001a1d006224 */ /* 0x004fe200078e0200 */
        /* <DEDUP_REMOVED lines=283> */
[----:B------:R-:W2:Y:S01]  /*1bc0*/  @P6 LDC R10, c[0x3][0x118] ;  /* 0x00c04600ff0a6b82 */ /* 0x000ea20000000800 */
[----:B------:R-:W-:Y:S02]  /*1bd0*/  P2R R14, PR, RZ, 0x4 ;  /* 0x00000004ff0e7803 */ /* 0x000fe40000000000 */
[----:B------:R-:W-:-:S04]  /*1be0*/  ISETP.NE.AND P2, PT, R4, RZ, PT ;  /* 0x000000ff0400720c */ /* 0x000fc80003f45270 */
[----:B------:R-:W-:Y:S01]  /*1bf0*/  PLOP3.LUT P5, PT, P5, P2, PT, 0x80, 0x8 ;  /* 0x000000000008781c */ /* 0x000fe20002fa5070 */
[----:B--2---:R-:W-:-:S12]  /*1c00*/  @P6 IMAD R0, R11, R10, R0 ;  /* 0x0000000a0b006224 */ /* 0x004fd800078e0200 */
[----:B------:R-:W2:Y:S01]  /*1c10*/  @P5 LDG.E R11, desc[UR4][R8.64+0x10] ;  /* 0x00001004080b5981 */ /* 0x000ea2000c1e1900 */
[----:B------:R-:W2:Y:S01]  /*1c20*/  @P5 LDC R10, c[0x3][0x11c] ;  /* 0x00c04700ff0a5b82 */ /* 0x000ea20000000800 */
[----:B------:R-:W-:Y:S01]  /*1c30*/  ISETP.NE.AND P2, PT, R14, RZ, PT ;  /* 0x000000ff0e00720c */ /* 0x000fe20003f45270 */
[----:B--2---:R-:W-:Y:S02]  /*1c40*/  @P5 IMAD R0, R11, R10, R0 ;  /* 0x0000000a0b005224 */ /* 0x004fe400078e0200 */
[----:B------:R-:W-:-:S05]  /*1c50*/  VIADD R10, R2, 0x4 ;  /* 0x00000004020a7836 */ /* 0x000fca0000000000 */
[----:B------:R-:W-:-:S04]  /*1c60*/  ISETP.GE.AND P5, PT, R10, UR6, PT ;  /* 0x000000060a007c0c */ /* 0x000fc8000bfa6270 */
[----:B------:R-:W-:-:S04]  /*1c70*/  ISETP.GT.AND P5, PT, R10, -0x1, !P5 ;  /* 0xffffffff0a00780c */ /* 0x000fc80006fa4270 */
[----:B------:R-:W-:Y:S02]  /*1c80*/  PLOP3.LUT P2, PT, P5, P2, PT, 0x80, 0x8 ;  /* 0x000000000008781c */ /* 0x000fe40002f45070 */
[----:B------:R-:W-:-:S11]  /*1c90*/  PLOP3.LUT P4, PT, P5, P4, PT, 0x80, 0x8 ;  /* 0x000000000008781c */ /* 0x000fd60002f89070 */
[----:B------:R-:W2:Y:S01]  /*1ca0*/  @P2 LDG.E R11, desc[UR4][R6.64+-0x10] ;  /* 0xfffff004060b2981 */ /* 0x000ea2000c1e1900 */
[----:B------:R-:W2:Y:S03]  /*1cb0*/  @P2 LDC R10, c[0x3][0x120] ;  /* 0x00c04800ff0a2b82 */ /* 0x000ea60000000800 */
[----:B------:R-:W3:Y:S05]  /*1cc0*/  @P4 LDG.E R9, desc[UR4][R6.64+-0xc] ;  /* 0xfffff40406094981 */ /* 0x000eea000c1e1900 */
[----:B------:R-:W3:Y:S01]  /*1cd0*/  @P4 LDC R8, c[0x3][0x124] ;  /* 0x00c04900ff084b82 */ /* 0x000ee20000000800 */
[----:B------:R-:W-:-:S02]  /*1ce0*/  PLOP3.LUT P3, PT, P5, P3, PT, 0x80, 0x8 ;  /* 0x000000000008781c */ /* 0x000fc40002f67070 */
[----:B------:R-:W-:Y:S02]  /*1cf0*/  ISETP.NE.AND P6, PT, R25, RZ, PT ;  /* 0x000000ff1900720c */ /* 0x000fe40003fc5270 */
[----:B------:R-:W-:Y:S02]  /*1d00*/  PLOP3.LUT P1, PT, P5, P1, PT, 0x80, 0x8 ;  /* 0x000000000008781c */ /* 0x000fe40002f23070 */
[----:B------:R-:W-:Y:S02]  /*1d10*/  PLOP3.LUT P0, PT, P5, P0, PT, 0x80, 0x8 ;  /* 0x000000000008781c */ /* 0x000fe40002f01070 */
[----:B------:R-:W-:Y:S01]  /*1d20*/  PLOP3.LUT P6, PT, P5, P6, PT, 0x80, 0x8 ;  /* 0x000000000008781c */ /* 0x000fe20002fcd070 */
[----:B------:R-:W-:-:S12]  /*1d30*/  VIADD R27, R27, UR6 ;  /* 0x000000061b1b7c36 */ /* 0x000fd80008000000 */
[----:B------:R-:W4:Y:S01]  /*1d40*/  @P6 LDG.E R19, desc[UR4][R6.64+0xc] ;  /* 0x00000c0406136981 */ /* 0x000f22000c1e1900 */
[----:B------:R-:W4:Y:S01]  /*1d50*/  @P6 LDC R18, c[0x3][0x13c] ;  /* 0x00c04f00ff126b82 */ /* 0x000f220000000800 */
[----:B--2---:R-:W-:Y:S01]  /*1d60*/  @P2 IMAD R0, R11, R10, R0 ;  /* 0x0000000a0b002224 */ /* 0x004fe200078e0200 */
[----:B------:R-:W-:Y:S01]  /*1d70*/  ISETP.NE.AND P2, PT, R24, RZ, PT ;  /* 0x000000ff1800720c */ /* 0x000fe20003f45270 */
[----:B------:R-:W2:Y:S05]  /*1d80*/  @P0 LDG.E R11, desc[UR4][R6.64+-0x4] ;  /* 0xfffffc04060b0981 */ /* 0x000eaa000c1e1900 */
[----:B------:R-:W2:Y:S01]  /*1d90*/  @P0 LDC R10, c[0x3][0x12c] ;  /* 0x00c04b00ff0a0b82 */ /* 0x000ea20000000800 */
[----:B---3--:R-:W-:Y:S01]  /*1da0*/  @P4 IMAD R0, R9, R8, R0 ;  /* 0x0000000809004224 */ /* 0x008fe200078e0200 */
[----:B------:R-:W-:Y:S01]  /*1db0*/  ISETP.NE.AND P4, PT, R5, RZ, PT ;  /* 0x000000ff0500720c */ /* 0x000fe20003f85270 */
[----:B------:R-:W3:Y:S01]  /*1dc0*/  @P1 LDG.E R9, desc[UR4][R6.64+-0x8] ;  /* 0xfffff80406091981 */ /* 0x000ee2000c1e1900 */
[----:B------:R-:W-:-:S02]  /*1dd0*/  P2R R5, PR, RZ, 0x8 ;  /* 0x00000008ff057803 */ /* 0x000fc40000000000 */
[----:B------:R-:W-:Y:S02]  /*1de0*/  ISETP.NE.AND P3, PT, R4, RZ, PT ;  /* 0x000000ff0400720c */ /* 0x000fe40003f65270 */
[----:B------:R-:W-:Y:S01]  /*1df0*/  PLOP3.LUT P2, PT, P5, P2, PT, 0x80, 0x8 ;  /* 0x000000000008781c */ /* 0x000fe20002f45070 */
[----:B------:R-:W3:Y:S01]  /*1e00*/  @P1 LDC R8, c[0x3][0x128] ;  /* 0x00c04a00ff081b82 */ /* 0x000ee20000000800 */
[----:B------:R-:W-:Y:S02]  /*1e10*/  PLOP3.LUT P4, PT, P5, P4, PT, 0x80, 0x8 ;  /* 0x000000000008781c */ /* 0x000fe40002f89070 */
[----:B------:R-:W-:Y:S02]  /*1e20*/  PLOP3.LUT P5, PT, P5, P3, PT, 0x80, 0x8 ;  /* 0x000000000008781c */ /* 0x000fe40002fa7070 */
[----:B------:R-:W-:-:S07]  /*1e30*/  ISETP.NE.AND P3, PT, R5, RZ, PT ;  /* 0x000000ff0500720c */ /* 0x000fce0003f65270 */
[----:B------:R-:W5:Y:S01]  /*1e40*/  @P2 LDG.E R15, desc[UR4][R6.64+0x4] ;  /* 0x00000404060f2981 */ /* 0x000f62000c1e1900 */
[----:B------:R-:W5:Y:S03]  /*1e50*/  @P2 LDC R14, c[0x3][0x134] ;  /* 0x00c04d00ff0e2b82 */ /* 0x000f660000000800 */
[----:B------:R-:W4:Y:S04]  /*1e60*/  @P4 LDG.E R17, desc[UR4][R6.64+0x8] ;  /* 0x0000080406114981 */ /* 0x000f28000c1e1900 */
[----:B------:R-:W4:Y:S01]  /*1e70*/  @P5 LDG.E R21, desc[UR4][R6.64+0x10] ;  /* 0x0000100406155981 */ /* 0x000f22000c1e1900 */
[----:B------:R-:W0:Y:S08]  /*1e80*/  @P3 LDC.64 R4, c[0x0][0x380] ;  /* 0x0000e000ff043b82 */ /* 0x000e300000000a00 */
[----:B------:R-:W1:Y:S08]  /*1e90*/  @P3 LDC R12, c[0x3][0x130] ;  /* 0x00c04c00ff0c3b82 */ /* 0x000e700000000800 */
[----:B------:R-:W4:Y:S01]  /*1ea0*/  @P4 LDC R16, c[0x3][0x138] ;  /* 0x00c04e00ff104b82 */ /* 0x000f220000000800 */
[----:B0-----:R-:W-:-:S05]  /*1eb0*/  @P3 IMAD.WIDE R4, R27, 0x4, R4 ;  /* 0x000000041b043825 */ /* 0x001fca00078e0204 */
[----:B------:R0:W1:Y:S02]  /*1ec0*/  @P3 LDG.E R13, desc[UR4][R4.64] ;  /* 0x00000004040d3981 */ /* 0x000064000c1e1900 */
[----:B0-----:R-:W0:Y:S01]  /*1ed0*/  LDC.64 R4, c[0x0][0x388] ;  /* 0x0000e200ff047b82 */ /* 0x001e220000000a00 */
[----:B------:R-:W-:-:S04]  /*1ee0*/  IMAD R3, R2, UR6, R3 ;  /* 0x0000000602037c24 */ /* 0x000fc8000f8e0203 */
[----:B0-----:R-:W-:-:S04]  /*1ef0*/  IMAD.WIDE R4, R3, 0x4, R4 ;  /* 0x0000000403047825 */ /* 0x001fc800078e0204 */
[----:B---3--:R-:W-:Y:S02]  /*1f00*/  @P1 IMAD R0, R9, R8, R0 ;  /* 0x0000000809001224 */ /* 0x008fe400078e0200 */
[----:B------:R-:W0:Y:S02]  /*1f10*/  @P5 LDC R8, c[0x3][0x140] ;  /* 0x00c05000ff085b82 */ /* 0x000e240000000800 */
[----:B--2---:R-:W-:-:S04]  /*1f20*/  @P0 IMAD R0, R11, R10, R0 ;  /* 0x0000000a0b000224 */ /* 0x004fc800078e0200 */
[----:B-1----:R-:W-:-:S04]  /*1f30*/  @P3 IMAD R0, R13, R12, R0 ;  /* 0x0000000c0d003224 */ /* 0x002fc800078e0200 */
[----:B-----5:R-:W-:-:S04]  /*1f40*/  @P2 IMAD R0, R15, R14, R0 ;  /* 0x0000000e0f002224 */ /* 0x020fc800078e0200 */
[----:B----4-:R-:W-:-:S04]  /*1f50*/  @P4 IMAD R0, R17, R16, R0 ;  /* 0x0000001011004224 */ /* 0x010fc800078e0200 */
[----:B------:R-:W-:-:S04]  /*1f60*/  @P6 IMAD R0, R19, R18, R0 ;  /* 0x0000001213006224 */ /* 0x000fc800078e0200 */
[----:B0-----:R-:W-:-:S05]  /*1f70*/  @P5 IMAD R0, R21, R8, R0 ;  /* 0x0000000815005224 */ /* 0x001fca00078e0200 */
[----:B------:R-:W-:Y:S01]  /*1f80*/  STG.E desc[UR4][R4.64], R0 ;  /* 0x0000000004007986 */ /* 0x000fe2000c101904 */
[----:B------:R-:W-:Y:S05]  /*1f90*/  EXIT ;  /* 0x000000000000794d */ /* 0x000fea0003800000 */
.L_x_0:
[----:B------:R-:W-:-:S00]  /*1fa0*/  BRA `(.L_x_0) ;  /* 0xfffffffc00fc7947 */ /* 0x000fc0000383ffff */
[----:B------:R-:W-:-:S00]  /*1fb0*/  NOP ;  /* 0x0000000000007918 */ /* 0x000fc00000000000 */
        /* <DEDUP_REMOVED lines=12> */
.L_x_1:


//--------------------- .nv.shared.reserved.0     --------------------------
	.section	.nv.shared.reserved.0,"aw",@nobits
	.weak		__nv_reservedSMEM_offset_0_alias
	.size		__nv_reservedSMEM_offset_0_alias, 0, 64
	.other		__nv_reservedSMEM_offset_0_alias,@"STO_CUDA_RESERVED_SHARED STV_DEFAULT"
__nv_reservedSMEM_offset_0_alias:
	.zero		0
	.zero		64


//--------------------- .nv.constant0._Z12conv2dKernelPiS_i --------------------------
	.section	.nv.constant0._Z12conv2dKernelPiS_i,"a",@progbits
	.sectionflags	@""
	.align	4
.nv.constant0._Z12conv2dKernelPiS_i:
	.zero		916


//--------------------- SYMBOLS --------------------------

	.type		.nv.reservedSmem.offset0,@object
	.size		.nv.reservedSmem.offset0,0x4
